//
// Generated by NVIDIA NVVM Compiler
//
// Compiler Build ID: CL-36424714
// Cuda compilation tools, release 13.0, V13.0.88
// Based on NVVM 20.0.0
//

.version 9.0
.target sm_100
.address_size 64

	// .globl	template_op_kernel0

.visible .entry template_op_kernel0(
	.param .u64 .ptr .align 1 template_op_kernel0_param_0,
	.param .u64 .ptr .align 1 template_op_kernel0_param_1
)
.maxntid 2
{
	.reg .pred 	%p<3>;
	.reg .b16 	%rs<33>;
	.reg .b32 	%r<13>;
	.reg .b64 	%rd<31>;

	ld.param.u64 	%rd16, [template_op_kernel0_param_0];
	ld.param.u64 	%rd17, [template_op_kernel0_param_1];
	cvta.to.global.u64 	%rd1, %rd17;
	cvta.to.global.u64 	%rd2, %rd16;
	mov.u32 	%r6, %ctaid.x;
	mov.u32 	%r7, %ctaid.y;
	mov.u32 	%r8, %ctaid.z;
	mov.u32 	%r9, %tid.z;
	mul.wide.u32 	%rd18, %r6, 200704;
	mul.wide.u32 	%rd19, %r7, 3584;
	add.s64 	%rd20, %rd18, %rd19;
	mul.wide.u32 	%rd21, %r8, 256;
	add.s64 	%rd22, %rd20, %rd21;
	shl.b64 	%rd23, %rd22, 1;
	mul.wide.u32 	%rd24, %r9, 256;
	or.b64  	%rd3, %rd24, %rd23;
	or.b64  	%rd25, %rd3, 16;
	add.s64 	%rd28, %rd1, %rd25;
	add.s64 	%rd27, %rd2, %rd25;
	mov.b32 	%r11, 0;
$L__BB0_1:
	ld.global.nc.u16 	%rs1, [%rd27+-16];
	st.global.u16 	[%rd28+-16], %rs1;
	ld.global.nc.u16 	%rs2, [%rd27+-14];
	st.global.u16 	[%rd28+-14], %rs2;
	ld.global.nc.u16 	%rs3, [%rd27+-12];
	st.global.u16 	[%rd28+-12], %rs3;
	ld.global.nc.u16 	%rs4, [%rd27+-10];
	st.global.u16 	[%rd28+-10], %rs4;
	ld.global.nc.u16 	%rs5, [%rd27+-8];
	st.global.u16 	[%rd28+-8], %rs5;
	ld.global.nc.u16 	%rs6, [%rd27+-6];
	st.global.u16 	[%rd28+-6], %rs6;
	ld.global.nc.u16 	%rs7, [%rd27+-4];
	st.global.u16 	[%rd28+-4], %rs7;
	ld.global.nc.u16 	%rs8, [%rd27+-2];
	st.global.u16 	[%rd28+-2], %rs8;
	ld.global.nc.u16 	%rs9, [%rd27];
	st.global.u16 	[%rd28], %rs9;
	ld.global.nc.u16 	%rs10, [%rd27+2];
	st.global.u16 	[%rd28+2], %rs10;
	ld.global.nc.u16 	%rs11, [%rd27+4];
	st.global.u16 	[%rd28+4], %rs11;
	ld.global.nc.u16 	%rs12, [%rd27+6];
	st.global.u16 	[%rd28+6], %rs12;
	ld.global.nc.u16 	%rs13, [%rd27+8];
	st.global.u16 	[%rd28+8], %rs13;
	ld.global.nc.u16 	%rs14, [%rd27+10];
	st.global.u16 	[%rd28+10], %rs14;
	ld.global.nc.u16 	%rs15, [%rd27+12];
	st.global.u16 	[%rd28+12], %rs15;
	ld.global.nc.u16 	%rs16, [%rd27+14];
	st.global.u16 	[%rd28+14], %rs16;
	add.s32 	%r11, %r11, 8;
	add.s64 	%rd28, %rd28, 32;
	add.s64 	%rd27, %rd27, 32;
	setp.ne.s32 	%p1, %r11, 64;
	@%p1 bra 	$L__BB0_1;
	add.s64 	%rd26, %rd3, 200734;
	add.s64 	%rd30, %rd2, %rd26;
	add.s64 	%rd29, %rd1, %rd26;
	mov.b32 	%r12, 0;
$L__BB0_3:
	ld.global.nc.u16 	%rs17, [%rd30+-30];
	st.global.u16 	[%rd29+-30], %rs17;
	ld.global.nc.u16 	%rs18, [%rd30+-28];
	st.global.u16 	[%rd29+-28], %rs18;
	ld.global.nc.u16 	%rs19, [%rd30+-26];
	st.global.u16 	[%rd29+-26], %rs19;
	ld.global.nc.u16 	%rs20, [%rd30+-24];
	st.global.u16 	[%rd29+-24], %rs20;
	ld.global.nc.u16 	%rs21, [%rd30+-22];
	st.global.u16 	[%rd29+-22], %rs21;
	ld.global.nc.u16 	%rs22, [%rd30+-20];
	st.global.u16 	[%rd29+-20], %rs22;
	ld.global.nc.u16 	%rs23, [%rd30+-18];
	st.global.u16 	[%rd29+-18], %rs23;
	ld.global.nc.u16 	%rs24, [%rd30+-16];
	st.global.u16 	[%rd29+-16], %rs24;
	ld.global.nc.u16 	%rs25, [%rd30+-14];
	st.global.u16 	[%rd29+-14], %rs25;
	ld.global.nc.u16 	%rs26, [%rd30+-12];
	st.global.u16 	[%rd29+-12], %rs26;
	ld.global.nc.u16 	%rs27, [%rd30+-10];
	st.global.u16 	[%rd29+-10], %rs27;
	ld.global.nc.u16 	%rs28, [%rd30+-8];
	st.global.u16 	[%rd29+-8], %rs28;
	ld.global.nc.u16 	%rs29, [%rd30+-6];
	st.global.u16 	[%rd29+-6], %rs29;
	ld.global.nc.u16 	%rs30, [%rd30+-4];
	st.global.u16 	[%rd29+-4], %rs30;
	ld.global.nc.u16 	%rs31, [%rd30+-2];
	st.global.u16 	[%rd29+-2], %rs31;
	ld.global.nc.u16 	%rs32, [%rd30];
	st.global.u16 	[%rd29], %rs32;
	add.s32 	%r12, %r12, 8;
	add.s64 	%rd30, %rd30, 32;
	add.s64 	%rd29, %rd29, 32;
	setp.ne.s32 	%p2, %r12, 64;
	@%p2 bra 	$L__BB0_3;
	ret;

}


// ===== COMPILED SASS (sm_100) =====

	.target	sm_100

	.elftype	@"ET_EXEC"


//--------------------- .note.nv.tkinfo           --------------------------
	.section	.note.nv.tkinfo,"",@"SHT_NOTE"
	.sectionflags	@"SHF_NOTE_NV_TKINFO"
	.tkinfo
        /*0018*/ 	.word	0x00000002
        /*0030*/ 	.string	""
        /*0030*/ 	.string	"ptxas"
        /*0030*/ 	.string	"Cuda compilation tools, release 13.0, V13.0.88"
        /*0030*/ 	.string	"Build cuda_13.0.r13.0/compiler.36424714_0"
        /*0030*/ 	.string	"-arch sm_100 -m 64 "



//--------------------- .note.nv.cuinfo           --------------------------
	.section	.note.nv.cuinfo,"",@"SHT_NOTE"
	.sectionflags	@"SHF_NOTE_NV_CUINFO"
        /*0018*/ 	.short	0x0002
        /*001a*/ 	.short	0x0064
        /*001c*/ 	.short	0x0082
	.zero		2


//--------------------- .nv.info                  --------------------------
	.section	.nv.info,"",@"SHT_CUDA_INFO"
	.align	4


	//----- nvinfo : EIATTR_REGCOUNT
	.align		4
        /*0000*/ 	.byte	0x04, 0x2f
        /*0002*/ 	.short	(.L_1 - .L_0)
	.align		4
.L_0:
        /*0004*/ 	.word	index@(template_op_kernel0)
        /*0008*/ 	.word	0x00000040


	//----- nvinfo : EIATTR_FRAME_SIZE
	.align		4
.L_1:
        /*000c*/ 	.byte	0x04, 0x11
        /*000e*/ 	.short	(.L_3 - .L_2)
	.align		4
.L_2:
        /*0010*/ 	.word	index@(template_op_kernel0)
        /*0014*/ 	.word	0x00000000


	//----- nvinfo : EIATTR_MIN_STACK_SIZE
	.align		4
.L_3:
        /*0018*/ 	.byte	0x04, 0x12
        /*001a*/ 	.short	(.L_5 - .L_4)
	.align		4
.L_4:
        /*001c*/ 	.word	index@(template_op_kernel0)
        /*0020*/ 	.word	0x00000000
.L_5:


//--------------------- .nv.compat                --------------------------
	.section	.nv.compat,"",@"SHT_CUDA_COMPAT_INFO"
	.align	4
        /*0000*/ 	.byte	0x02, 0x09, 0x00, 0x00, 0x02, 0x02, 0x01, 0x00, 0x02, 0x05, 0x05, 0x00, 0x03, 0x07, 0x01, 0x01
        /*0010*/ 	.byte	0x02, 0x03, 0x00, 0x00, 0x02, 0x06, 0x01, 0x00, 0x04, 0x0b, 0x08, 0x00, 0x09, 0x00, 0x00, 0x00
        /*0020*/ 	.byte	0x00, 0x00, 0x00, 0x00


//--------------------- .nv.info.template_op_kernel0 --------------------------
	.section	.nv.info.template_op_kernel0,"",@"SHT_CUDA_INFO"
	.sectionflags	@""
	.align	4


	//----- nvinfo : EIATTR_CUDA_API_VERSION
	.align		4
        /*0000*/ 	.byte	0x04, 0x37
        /*0002*/ 	.short	(.L_7 - .L_6)
.L_6:
        /*0004*/ 	.word	0x00000082


	//----- nvinfo : EIATTR_KPARAM_INFO
	.align		4
.L_7:
        /*0008*/ 	.byte	0x04, 0x17
        /*000a*/ 	.short	(.L_9 - .L_8)
.L_8:
        /*000c*/ 	.word	0x00000000
        /*0010*/ 	.short	0x0001
        /*0012*/ 	.short	0x0008
        /*0014*/ 	.byte	0x00, 0xf5, 0x21, 0x00


	//----- nvinfo : EIATTR_KPARAM_INFO
	.align		4
.L_9:
        /*0018*/ 	.byte	0x04, 0x17
        /*001a*/ 	.short	(.L_11 - .L_10)
.L_10:
        /*001c*/ 	.word	0x00000000
        /*0020*/ 	.short	0x0000
        /*0022*/ 	.short	0x0000
        /*0024*/ 	.byte	0x00, 0xf5, 0x21, 0x00


	//----- nvinfo : EIATTR_SPARSE_MMA_MASK
	.align		4
.L_11:
        /*0028*/ 	.byte	0x03, 0x50
        /*002a*/ 	.short	0x0000


	//----- nvinfo : EIATTR_MAXREG_COUNT
	.align		4
        /*002c*/ 	.byte	0x03, 0x1b
        /*002e*/ 	.short	0x00ff


	//----- nvinfo : EIATTR_MERCURY_ISA_VERSION
	.align		4
        /*0030*/ 	.byte	0x03, 0x5f
        /*0032*/ 	.short	0x0101


	//----- nvinfo : EIATTR_VRC_CTA_INIT_COUNT
	.align		4
        /*0034*/ 	.byte	0x02, 0x4a
	.zero		1
	.zero		1


	//----- nvinfo : EIATTR_EXIT_INSTR_OFFSETS
	.align		4
        /*0038*/ 	.byte	0x04, 0x1c
        /*003a*/ 	.short	(.L_13 - .L_12)


	//   ....[0]....
.L_12:
        /*003c*/ 	.word	0x000012e0


	//----- nvinfo : EIATTR_MAX_THREADS
	.align		4
.L_13:
        /*0040*/ 	.byte	0x04, 0x05
        /*0042*/ 	.short	(.L_15 - .L_14)
.L_14:
        /*0044*/ 	.word	0x00000002
        /*0048*/ 	.word	0x00000001
        /*004c*/ 	.word	0x00000001


	//----- nvinfo : EIATTR_CBANK_PARAM_SIZE
	.align		4
.L_15:
        /*0050*/ 	.byte	0x03, 0x19
        /*0052*/ 	.short	0x0010


	//----- nvinfo : EIATTR_PARAM_CBANK
	.align		4
        /*0054*/ 	.byte	0x04, 0x0a
        /*0056*/ 	.short	(.L_17 - .L_16)
	.align		4
.L_16:
        /*0058*/ 	.word	index@(.nv.constant0.template_op_kernel0)
        /*005c*/ 	.short	0x0380
        /*005e*/ 	.short	0x0010


	//----- nvinfo : EIATTR_SW_WAR
	.align		4
.L_17:
        /*0060*/ 	.byte	0x04, 0x36
        /*0062*/ 	.short	(.L_19 - .L_18)
.L_18:
        /*0064*/ 	.word	0x00000008
.L_19:


//--------------------- .nv.callgraph             --------------------------
	.section	.nv.callgraph,"",@"SHT_CUDA_CALLGRAPH"
	.align	4
	.sectionentsize	8
	.align		4
        /*0000*/ 	.word	0x00000000
	.align		4
        /*0004*/ 	.word	0xffffffff
	.align		4
        /*0008*/ 	.word	0x00000000
	.align		4
        /*000c*/ 	.word	0xfffffffe
	.align		4
        /*0010*/ 	.word	0x00000000
	.align		4
        /*0014*/ 	.word	0xfffffffd
	.align		4
        /*0018*/ 	.word	0x00000000
	.align		4
        /*001c*/ 	.word	0xfffffffc


//--------------------- .text.template_op_kernel0 --------------------------
	.section	.text.template_op_kernel0,"ax",@progbits
	.align	128
        .global         template_op_kernel0
        .type           template_op_kernel0,@function
        .size           template_op_kernel0,(.L_x_3 - template_op_kernel0)
        .other          template_op_kernel0,@"STO_CUDA_ENTRY STV_DEFAULT"
template_op_kernel0:
.text.template_op_kernel0:
[----:B------:R-:W-:Y:S08]  /*0000*/  LDC R1, c[0x0][0x37c] ;  /* 0x0000df00ff017b82 */ /* 0x000ff00000000800 */
[----:B------:R-:W0:Y:S01]  /*0010*/  S2UR UR4, SR_CTAID.Y ;  /* 0x00000000000479c3 */ /* 0x000e220000002600 */
[----:B------:R-:W1:Y:S01]  /*0020*/  S2R R6, SR_TID.Z ;  /* 0x0000000000067919 */ /* 0x000e620000002300 */
[----:B------:R-:W2:Y:S06]  /*0030*/  LDCU.128 UR8, c[0x0][0x380] ;  /* 0x00007000ff0877ac */ /* 0x000eac0008000c00 */
[----:B------:R-:W3:Y:S08]  /*0040*/  S2UR UR6, SR_CTAID.X ;  /* 0x00000000000679c3 */ /* 0x000ef00000002500 */
[----:B------:R-:W4:Y:S01]  /*0050*/  S2UR UR7, SR_CTAID.Z ;  /* 0x00000000000779c3 */ /* 0x000f220000002700 */
[----:B0-----:R-:W-:-:S04]  /*0060*/  UIMAD.WIDE.U32 UR4, UR4, 0xe00, URZ ;  /* 0x00000e00040478a5 */ /* 0x001fc8000f8e00ff */
[----:B---3--:R-:W-:Y:S01]  /*0070*/  UIMAD.WIDE.U32 UR4, UR6, 0x31000, UR4 ;  /* 0x00031000060478a5 */ /* 0x008fe2000f8e0004 */
[----:B-1----:R-:W-:-:S03]  /*0080*/  IMAD.WIDE.U32 R6, R6, 0x100, RZ ;  /* 0x0000010006067825 */ /* 0x002fc600078e00ff */
[----:B----4-:R-:W-:-:S04]  /*0090*/  UIMAD.WIDE.U32 UR4, UR7, 0x100, UR4 ;  /* 0x00000100070478a5 */ /* 0x010fc8000f8e0004 */
[----:B------:R-:W-:Y:S02]  /*00a0*/  USHF.L.U32 UR6, UR4, 0x1, URZ ;  /* 0x0000000104067899 */ /* 0x000fe400080006ff */
[----:B------:R-:W-:-:S04]  /*00b0*/  USHF.L.U64.HI UR4, UR4, 0x1, UR5 ;  /* 0x0000000104047899 */ /* 0x000fc80008010205 */
[----:B------:R-:W-:Y:S02]  /*00c0*/  LOP3.LUT R0, R6, UR6, RZ, 0xfc, !PT ;  /* 0x0000000606007c12 */ /* 0x000fe4000f8efcff */
[----:B------:R-:W-:Y:S01]  /*00d0*/  LOP3.LUT R6, R7, UR4, RZ, 0xfc, !PT ;  /* 0x0000000407067c12 */ /* 0x000fe2000f8efcff */
[----:B------:R-:W-:Y:S01]  /*00e0*/  UMOV UR4, URZ ;  /* 0x000000ff00047c82 */ /* 0x000fe20008000000 */
[----:B------:R-:W-:Y:S01]  /*00f0*/  LOP3.LUT R2, R0, 0x10, RZ, 0xfc, !PT ;  /* 0x0000001000027812 */ /* 0x000fe200078efcff */
[----:B------:R-:W0:Y:S03]  /*0100*/  LDCU.64 UR6, c[0x0][0x358] ;  /* 0x00006b00ff0677ac */ /* 0x000e260008000a00 */
[C---:B--2---:R-:W-:Y:S02]  /*0110*/  IADD3 R8, P0, PT, R2.reuse, UR10, RZ ;  /* 0x0000000a02087c10 */ /* 0x044fe4000ff1e0ff */
[----:B------:R-:W-:-:S02]  /*0120*/  IADD3 R2, P1, PT, R2, UR8, RZ ;  /* 0x0000000802027c10 */ /* 0x000fc4000ff3e0ff */
[C---:B------:R-:W-:Y:S02]  /*0130*/  IADD3.X R25, PT, PT, R6.reuse, UR11, RZ, P0, !PT ;  /* 0x0000000b06197c10 */ /* 0x040fe400087fe4ff */
[----:B------:R-:W-:-:S09]  /*0140*/  IADD3.X R3, PT, PT, R6, UR9, RZ, P1, !PT ;  /* 0x0000000906037c10 */ /* 0x000fd20008ffe4ff */
.L_x_0:
[----:B01----:R-:W2:Y:S04]  /*0150*/  LDG.E.U16.CONSTANT R7, desc[UR6][R2.64+-0x10] ;  /* 0xfffff00602077981 */ /* 0x003ea8000c1e9500 */
[----:B------:R-:W3:Y:S04]  /*0160*/  LDG.E.U16.CONSTANT R9, desc[UR6][R2.64+-0xe] ;  /* 0xfffff20602097981 */ /* 0x000ee8000c1e9500 */
[----:B------:R-:W4:Y:S04]  /*0170*/  LDG.E.U16.CONSTANT R11, desc[UR6][R2.64+-0xc] ;  /* 0xfffff406020b7981 */ /* 0x000f28000c1e9500 */
[----:B------:R-:W5:Y:S04]  /*0180*/  LDG.E.U16.CONSTANT R13, desc[UR6][R2.64+-0xa] ;  /* 0xfffff606020d7981 */ /* 0x000f68000c1e9500 */
[----:B------:R-:W5:Y:S04]  /*0190*/  LDG.E.U16.CONSTANT R15, desc[UR6][R2.64+-0x8] ;  /* 0xfffff806020f7981 */ /* 0x000f68000c1e9500 */
[----:B------:R-:W5:Y:S04]  /*01a0*/  LDG.E.U16.CONSTANT R17, desc[UR6][R2.64+-0x6] ;  /* 0xfffffa0602117981 */ /* 0x000f68000c1e9500 */
[----:B------:R-:W5:Y:S04]  /*01b0*/  LDG.E.U16.CONSTANT R19, desc[UR6][R2.64+-0x4] ;  /* 0xfffffc0602137981 */ /* 0x000f68000c1e9500 */
[----:B------:R-:W5:Y:S04]  /*01c0*/  LDG.E.U16.CONSTANT R21, desc[UR6][R2.64+-0x2] ;  /* 0xfffffe0602157981 */ /* 0x000f68000c1e9500 */
[----:B------:R-:W5:Y:S01]  /*01d0*/  LDG.E.U16.CONSTANT R23, desc[UR6][R2.64] ;  /* 0x0000000602177981 */ /* 0x000f62000c1e9500 */
[----:B------:R-:W-:-:S02]  /*01e0*/  IMAD.MOV.U32 R4, RZ, RZ, R8 ;  /* 0x000000ffff047224 */ /* 0x000fc400078e0008 */
[----:B------:R-:W-:Y:S01]  /*01f0*/  IMAD.MOV.U32 R5, RZ, RZ, R25 ;  /* 0x000000ffff057224 */ /* 0x000fe200078e0019 */
[----:B------:R-:W5:Y:S04]  /*0200*/  LDG.E.U16.CONSTANT R39, desc[UR6][R2.64+0x2] ;  /* 0x0000020602277981 */ /* 0x000f68000c1e9500 */
        /* <DEDUP_REMOVED lines=45> */
[----:B--2---:R0:W-:Y:S04]  /*04e0*/  STG.E.U16 desc[UR6][R4.64+-0x10], R7 ;  /* 0xfffff00704007986 */ /* 0x0041e8000c101506 */
[----:B---3--:R1:W-:Y:S04]  /*04f0*/  STG.E.U16 desc[UR6][R4.64+-0xe], R9 ;  /* 0xfffff20904007986 */ /* 0x0083e8000c101506 */
[----:B----4-:R2:W-:Y:S04]  /*0500*/  STG.E.U16 desc[UR6][R4.64+-0xc], R11 ;  /* 0xfffff40b04007986 */ /* 0x0105e8000c101506 */
[----:B-----5:R3:W-:Y:S04]  /*0510*/  STG.E.U16 desc[UR6][R4.64+-0xa], R13 ;  /* 0xfffff60d04007986 */ /* 0x0207e8000c101506 */
[----:B------:R4:W-:Y:S04]  /*0520*/  STG.E.U16 desc[UR6][R4.64+-0x8], R15 ;  /* 0xfffff80f04007986 */ /* 0x0009e8000c101506 */
[----:B------:R5:W-:Y:S04]  /*0530*/  STG.E.U16 desc[UR6][R4.64+-0x6], R17 ;  /* 0xfffffa1104007986 */ /* 0x000be8000c101506 */
[----:B------:R5:W-:Y:S04]  /*0540*/  STG.E.U16 desc[UR6][R4.64+-0x4], R19 ;  /* 0xfffffc1304007986 */ /* 0x000be8000c101506 */
[----:B------:R5:W-:Y:S04]  /*0550*/  STG.E.U16 desc[UR6][R4.64+-0x2], R21 ;  /* 0xfffffe1504007986 */ /* 0x000be8000c101506 */
[----:B------:R5:W-:Y:S04]  /*0560*/  STG.E.U16 desc[UR6][R4.64], R23 ;  /* 0x0000001704007986 */ /* 0x000be8000c101506 */
[----:B0-----:R-:W5:Y:S04]  /*0570*/  LDG.E.U16.CONSTANT R7, desc[UR6][R2.64+0x50] ;  /* 0x0000500602077981 */ /* 0x001f68000c1e9500 */
[----:B-1----:R-:W5:Y:S04]  /*0580*/  LDG.E.U16.CONSTANT R9, desc[UR6][R2.64+0x52] ;  /* 0x0000520602097981 */ /* 0x002f68000c1e9500 */
[----:B--2---:R-:W2:Y:S04]  /*0590*/  LDG.E.U16.CONSTANT R11, desc[UR6][R2.64+0x54] ;  /* 0x00005406020b7981 */ /* 0x004ea8000c1e9500 */
[----:B---3--:R-:W3:Y:S04]  /*05a0*/  LDG.E.U16.CONSTANT R13, desc[UR6][R2.64+0x56] ;  /* 0x00005606020d7981 */ /* 0x008ee8000c1e9500 */
[----:B----4-:R-:W4:Y:S04]  /*05b0*/  LDG.E.U16.CONSTANT R15, desc[UR6][R2.64+0x58] ;  /* 0x00005806020f7981 */ /* 0x010f28000c1e9500 */
[----:B-----5:R-:W5:Y:S04]  /*05c0*/  LDG.E.U16.CONSTANT R17, desc[UR6][R2.64+0x5a] ;  /* 0x00005a0602117981 */ /* 0x020f68000c1e9500 */
[----:B------:R-:W5:Y:S04]  /*05d0*/  LDG.E.U16.CONSTANT R19, desc[UR6][R2.64+0x5c] ;  /* 0x00005c0602137981 */ /* 0x000f68000c1e9500 */
[----:B------:R-:W5:Y:S04]  /*05e0*/  LDG.E.U16.CONSTANT R21, desc[UR6][R2.64+0x5e] ;  /* 0x00005e0602157981 */ /* 0x000f68000c1e9500 */
[----:B------:R0:W5:Y:S04]  /*05f0*/  LDG.E.U16.CONSTANT R23, desc[UR6][R2.64+0x60] ;  /* 0x0000600602177981 */ /* 0x000168000c1e9500 */
[----:B------:R-:W-:Y:S04]  /*0600*/  STG.E.U16 desc[UR6][R4.64+0x2], R39 ;  /* 0x0000022704007986 */ /* 0x000fe8000c101506 */
        /* <DEDUP_REMOVED lines=42> */
[----:B------:R-:W-:Y:S01]  /*08b0*/  STG.E.U16 desc[UR6][R4.64+0x6e], R37 ;  /* 0x00006e2504007986 */ /* 0x000fe2000c101506 */
[----:B------:R-:W-:-:S04]  /*08c0*/  UIADD3 UR4, UPT, UPT, UR4, 0x20, URZ ;  /* 0x0000002004047890 */ /* 0x000fc8000fffe0ff */
[----:B------:R-:W-:Y:S01]  /*08d0*/  UISETP.NE.AND UP0, UPT, UR4, 0x40, UPT ;  /* 0x000000400400788c */ /* 0x000fe2000bf05270 */
[----:B------:R1:W-:Y:S01]  /*08e0*/  STG.E.U16 desc[UR6][R4.64+0x1a], R8 ;  /* 0x00001a0804007986 */ /* 0x0003e2000c101506 */
[----:B0-----:R-:W-:-:S03]  /*08f0*/  IADD3 R2, P1, PT, R2, 0x80, RZ ;  /* 0x0000008002027810 */ /* 0x001fc60007f3e0ff */
[----:B------:R0:W-:Y:S02]  /*0900*/  STG.E.U16 desc[UR6][R4.64+0x62], R25 ;  /* 0x0000621904007986 */ /* 0x0001e4000c101506 */
[----:B------:R-:W-:Y:S01]  /*0910*/  IMAD.X R3, RZ, RZ, R3, P1 ;  /* 0x000000ffff037224 */ /* 0x000fe200008e0603 */
[----:B-1----:R-:W-:-:S05]  /*0920*/  IADD3 R8, P0, PT, R4, 0x80, RZ ;  /* 0x0000008004087810 */ /* 0x002fca0007f1e0ff */
[----:B0-----:R-:W-:Y:S01]  /*0930*/  IMAD.X R25, RZ, RZ, R5, P0 ;  /* 0x000000ffff197224 */ /* 0x001fe200000e0605 */
[----:B------:R1:W-:Y:S04]  /*0940*/  STG.E.U16 desc[UR6][R4.64+0x50], R7 ;  /* 0x0000500704007986 */ /* 0x0003e8000c101506 */
[----:B------:R1:W-:Y:S04]  /*0950*/  STG.E.U16 desc[UR6][R4.64+0x52], R9 ;  /* 0x0000520904007986 */ /* 0x0003e8000c101506 */
[----:B--2---:R1:W-:Y:S04]  /*0960*/  STG.E.U16 desc[UR6][R4.64+0x54], R11 ;  /* 0x0000540b04007986 */ /* 0x0043e8000c101506 */
[----:B---3--:R1:W-:Y:S04]  /*0970*/  STG.E.U16 desc[UR6][R4.64+0x56], R13 ;  /* 0x0000560d04007986 */ /* 0x0083e8000c101506 */
[----:B----4-:R1:W-:Y:S04]  /*0980*/  STG.E.U16 desc[UR6][R4.64+0x58], R15 ;  /* 0x0000580f04007986 */ /* 0x0103e8000c101506 */
[----:B-----5:R1:W-:Y:S04]  /*0990*/  STG.E.U16 desc[UR6][R4.64+0x5a], R17 ;  /* 0x00005a1104007986 */ /* 0x0203e8000c101506 */
[----:B------:R1:W-:Y:S04]  /*09a0*/  STG.E.U16 desc[UR6][R4.64+0x5c], R19 ;  /* 0x00005c1304007986 */ /* 0x0003e8000c101506 */
[----:B------:R1:W-:Y:S04]  /*09b0*/  STG.E.U16 desc[UR6][R4.64+0x5e], R21 ;  /* 0x00005e1504007986 */ /* 0x0003e8000c101506 */
[----:B------:R1:W-:Y:S01]  /*09c0*/  STG.E.U16 desc[UR6][R4.64+0x60], R23 ;  /* 0x0000601704007986 */ /* 0x0003e2000c101506 */
[----:B------:R-:W-:Y:S05]  /*09d0*/  BRA.U UP0, `(.L_x_0) ;  /* 0xfffffff500dc7547 */ /* 0x000fea000b83ffff */
[----:B------:R-:W-:Y:S01]  /*09e0*/  IADD3 R0, P0, PT, R0, 0x3101e, RZ ;  /* 0x0003101e00007810 */ /* 0x000fe20007f1e0ff */
[----:B------:R-:W-:-:S03]  /*09f0*/  UMOV UR4, URZ ;  /* 0x000000ff00047c82 */ /* 0x000fc60008000000 */
[C---:B-1----:R-:W-:Y:S01]  /*0a00*/  IADD3 R4, P1, PT, R0.reuse, UR8, RZ ;  /* 0x0000000800047c10 */ /* 0x042fe2000ff3e0ff */
[----:B------:R-:W-:Y:S01]  /*0a10*/  IMAD.X R6, RZ, RZ, R6, P0 ;  /* 0x000000ffff067224 */ /* 0x000fe200000e0606 */
[----:B------:R-:W-:-:S04]  /*0a20*/  IADD3 R0, P2, PT, R0, UR10, RZ ;  /* 0x0000000a00007c10 */ /* 0x000fc8000ff5e0ff */
[C---:B------:R-:W-:Y:S02]  /*0a30*/  IADD3.X R5, PT, PT, R6.reuse, UR9, RZ, P1, !PT ;  /* 0x0000000906057c10 */ /* 0x040fe40008ffe4ff */
[----:B------:R-:W-:-:S07]  /*0a40*/  IADD3.X R21, PT, PT, R6, UR11, RZ, P2, !PT ;  /* 0x0000000b06157c10 */ /* 0x000fce00097fe4ff */
.L_x_1:
[----:B0-----:R-:W2:Y:S04]  /*0a50*/  LDG.E.U16.CONSTANT R7, desc[UR6][R4.64+-0x1e] ;  /* 0xffffe20604077981 */ /* 0x001ea8000c1e9500 */
[----:B------:R-:W3:Y:S04]  /*0a60*/  LDG.E.U16.CONSTANT R9, desc[UR6][R4.64+-0x1c] ;  /* 0xffffe40604097981 */ /* 0x000ee8000c1e9500 */
[----:B------:R-:W4:Y:S04]  /*0a70*/  LDG.E.U16.CONSTANT R11, desc[UR6][R4.64+-0x1a] ;  /* 0xffffe606040b7981 */ /* 0x000f28000c1e9500 */
        /* <DEDUP_REMOVED lines=132> */
[----:B------:R0:W-:Y:S01]  /*12c0*/  STG.E.U16 desc[UR6][R2.64+0x4e], R19 ;  /* 0x00004e1302007986 */ /* 0x0001e2000c101506 */
[----:B------:R-:W-:Y:S05]  /*12d0*/  BRA.U UP0, `(.L_x_1) ;  /* 0xfffffff500dc7547 */ /* 0x000fea000b83ffff */
[----:B------:R-:W-:Y:S05]  /*12e0*/  EXIT ;  /* 0x000000000000794d */ /* 0x000fea0003800000 */
.L_x_2:
[----:B------:R-:W-:-:S00]  /*12f0*/  BRA `(.L_x_2) ;  /* 0xfffffffc00fc7947 */ /* 0x000fc0000383ffff */
[----:B------:R-:W-:-:S00]  /*1300*/  NOP ;  /* 0x0000000000007918 */ /* 0x000fc00000000000 */
[----:B------:R-:W-:-:S00]  /*1310*/  NOP ;  /* 0x0000000000007918 */ /* 0x000fc00000000000 */
[----:B------:R-:W-:-:S00]  /*1320*/  NOP ;  /* 0x0000000000007918 */ /* 0x000fc00000000000 */
[----:B------:R-:W-:-:S00]  /*1330*/  NOP ;  /* 0x0000000000007918 */ /* 0x000fc00000000000 */
[----:B------:R-:W-:-:S00]  /*1340*/  NOP ;  /* 0x0000000000007918 */ /* 0x000fc00000000000 */
[----:B------:R-:W-:-:S00]  /*1350*/  NOP ;  /* 0x0000000000007918 */ /* 0x000fc00000000000 */
[----:B------:R-:W-:-:S00]  /*1360*/  NOP ;  /* 0x0000000000007918 */ /* 0x000fc00000000000 */
[----:B------:R-:W-:-:S00]  /*1370*/  NOP ;  /* 0x0000000000007918 */ /* 0x000fc00000000000 */
.L_x_3:


//--------------------- .nv.shared.reserved.0     --------------------------
	.section	.nv.shared.reserved.0,"aw",@nobits
	.weak		__nv_reservedSMEM_offset_0_alias
	.size		__nv_reservedSMEM_offset_0_alias, 0, 64
	.other		__nv_reservedSMEM_offset_0_alias,@"STO_CUDA_RESERVED_SHARED STV_DEFAULT"
__nv_reservedSMEM_offset_0_alias:
	.zero		0
	.zero		64


//--------------------- .nv.constant0.template_op_kernel0 --------------------------
	.section	.nv.constant0.template_op_kernel0,"a",@progbits
	.sectionflags	@""
	.align	4
.nv.constant0.template_op_kernel0:
	.zero		912


//--------------------- SYMBOLS --------------------------

	.type		.nv.reservedSmem.offset0,@object
	.size		.nv.reservedSmem.offset0,0x4
